//
// Generated by NVIDIA NVVM Compiler
//
// Compiler Build ID: CL-36424714
// Cuda compilation tools, release 13.0, V13.0.88
// Based on NVVM 20.0.0
//

.version 9.0
.target sm_100
.address_size 64

	// .globl	_Z3addlPfS_

.visible .entry _Z3addlPfS_(
	.param .u64 _Z3addlPfS__param_0,
	.param .u64 .ptr .align 1 _Z3addlPfS__param_1,
	.param .u64 .ptr .align 1 _Z3addlPfS__param_2
)
{
	.reg .pred 	%p<8>;
	.reg .b32 	%r<13>;
	.reg .b32 	%f<16>;
	.reg .b64 	%rd<48>;

	ld.param.u64 	%rd19, [_Z3addlPfS__param_0];
	ld.param.u64 	%rd20, [_Z3addlPfS__param_1];
	ld.param.u64 	%rd21, [_Z3addlPfS__param_2];
	cvta.to.global.u64 	%rd1, %rd21;
	cvta.to.global.u64 	%rd2, %rd20;
	mov.u32 	%r2, %tid.x;
	mov.u32 	%r1, %ntid.x;
	cvt.u64.u32 	%rd46, %r2;
	setp.le.s64 	%p1, %rd19, %rd46;
	@%p1 bra 	$L__BB0_10;
	cvt.u64.u32 	%rd4, %r1;
	add.s64 	%rd22, %rd46, %rd4;
	max.u64 	%rd23, %rd19, %rd22;
	setp.lt.u64 	%p2, %rd22, %rd19;
	selp.u64 	%rd5, 1, 0, %p2;
	add.s64 	%rd24, %rd22, %rd5;
	sub.s64 	%rd6, %rd23, %rd24;
	and.b64  	%rd25, %rd6, -4294967296;
	setp.ne.s64 	%p3, %rd25, 0;
	@%p3 bra 	$L__BB0_3;
	cvt.u32.u64 	%r3, %rd4;
	cvt.u32.u64 	%r4, %rd6;
	div.u32 	%r5, %r4, %r3;
	cvt.u64.u32 	%rd43, %r5;
	bra.uni 	$L__BB0_4;
$L__BB0_3:
	div.u64 	%rd43, %rd6, %rd4;
$L__BB0_4:
	add.s64 	%rd10, %rd43, %rd5;
	and.b64  	%rd26, %rd10, 3;
	setp.eq.s64 	%p4, %rd26, 3;
	@%p4 bra 	$L__BB0_7;
	add.s64 	%rd27, %rd10, 1;
	and.b64  	%rd28, %rd27, 3;
	neg.s64 	%rd44, %rd28;
$L__BB0_6:
	.pragma "nounroll";
	cvt.u32.u64 	%r6, %rd46;
	shl.b64 	%rd29, %rd46, 2;
	add.s64 	%rd30, %rd2, %rd29;
	ld.global.f32 	%f1, [%rd30];
	add.s64 	%rd31, %rd1, %rd29;
	ld.global.f32 	%f2, [%rd31];
	add.f32 	%f3, %f1, %f2;
	st.global.f32 	[%rd31], %f3;
	add.s32 	%r7, %r1, %r6;
	cvt.u64.u32 	%rd46, %r7;
	add.s64 	%rd44, %rd44, 1;
	setp.ne.s64 	%p5, %rd44, 0;
	@%p5 bra 	$L__BB0_6;
$L__BB0_7:
	setp.lt.u64 	%p6, %rd10, 3;
	@%p6 bra 	$L__BB0_10;
	shl.b64 	%rd35, %rd4, 2;
	shl.b32 	%r9, %r1, 1;
$L__BB0_9:
	cvt.u32.u64 	%r8, %rd46;
	shl.b64 	%rd32, %rd46, 2;
	add.s64 	%rd33, %rd2, %rd32;
	ld.global.f32 	%f4, [%rd33];
	add.s64 	%rd34, %rd1, %rd32;
	ld.global.f32 	%f5, [%rd34];
	add.f32 	%f6, %f4, %f5;
	st.global.f32 	[%rd34], %f6;
	add.s64 	%rd36, %rd33, %rd35;
	ld.global.f32 	%f7, [%rd36];
	add.s64 	%rd37, %rd34, %rd35;
	ld.global.f32 	%f8, [%rd37];
	add.f32 	%f9, %f7, %f8;
	st.global.f32 	[%rd37], %f9;
	add.s32 	%r10, %r9, %r8;
	add.s64 	%rd38, %rd36, %rd35;
	ld.global.f32 	%f10, [%rd38];
	add.s64 	%rd39, %rd37, %rd35;
	ld.global.f32 	%f11, [%rd39];
	add.f32 	%f12, %f10, %f11;
	st.global.f32 	[%rd39], %f12;
	add.s32 	%r11, %r10, %r1;
	mul.wide.u32 	%rd40, %r11, 4;
	add.s64 	%rd41, %rd2, %rd40;
	ld.global.f32 	%f13, [%rd41];
	add.s64 	%rd42, %rd1, %rd40;
	ld.global.f32 	%f14, [%rd42];
	add.f32 	%f15, %f13, %f14;
	st.global.f32 	[%rd42], %f15;
	add.s32 	%r12, %r11, %r1;
	cvt.u64.u32 	%rd46, %r12;
	setp.gt.u64 	%p7, %rd19, %rd46;
	@%p7 bra 	$L__BB0_9;
$L__BB0_10:
	ret;

}


// ===== COMPILED SASS (sm_100) =====

	.target	sm_100

	.elftype	@"ET_EXEC"


//--------------------- .note.nv.tkinfo           --------------------------
	.section	.note.nv.tkinfo,"",@"SHT_NOTE"
	.sectionflags	@"SHF_NOTE_NV_TKINFO"
	.tkinfo
        /*0018*/ 	.word	0x00000002
        /*0030*/ 	.string	""
        /*0030*/ 	.string	"ptxas"
        /*0030*/ 	.string	"Cuda compilation tools, release 13.0, V13.0.88"
        /*0030*/ 	.string	"Build cuda_13.0.r13.0/compiler.36424714_0"
        /*0030*/ 	.string	"-arch sm_100 -m 64 "



//--------------------- .note.nv.cuinfo           --------------------------
	.section	.note.nv.cuinfo,"",@"SHT_NOTE"
	.sectionflags	@"SHF_NOTE_NV_CUINFO"
        /*0018*/ 	.short	0x0002
        /*001a*/ 	.short	0x0064
        /*001c*/ 	.short	0x0082
	.zero		2


//--------------------- .nv.info                  --------------------------
	.section	.nv.info,"",@"SHT_CUDA_INFO"
	.align	4


	//----- nvinfo : EIATTR_REGCOUNT
	.align		4
        /*0000*/ 	.byte	0x04, 0x2f
        /*0002*/ 	.short	(.L_1 - .L_0)
	.align		4
.L_0:
        /*0004*/ 	.word	index@(_Z3addlPfS_)
        /*0008*/ 	.word	0x0000001e


	//----- nvinfo : EIATTR_FRAME_SIZE
	.align		4
.L_1:
        /*000c*/ 	.byte	0x04, 0x11
        /*000e*/ 	.short	(.L_3 - .L_2)
	.align		4
.L_2:
        /*0010*/ 	.word	index@($__internal_0_$__cuda_sm20_div_u64)
        /*0014*/ 	.word	0x00000000


	//----- nvinfo : EIATTR_FRAME_SIZE
	.align		4
.L_3:
        /*0018*/ 	.byte	0x04, 0x11
        /*001a*/ 	.short	(.L_5 - .L_4)
	.align		4
.L_4:
        /*001c*/ 	.word	index@(_Z3addlPfS_)
        /*0020*/ 	.word	0x00000000


	//----- nvinfo : EIATTR_MIN_STACK_SIZE
	.align		4
.L_5:
        /*0024*/ 	.byte	0x04, 0x12
        /*0026*/ 	.short	(.L_7 - .L_6)
	.align		4
.L_6:
        /*0028*/ 	.word	index@(_Z3addlPfS_)
        /*002c*/ 	.word	0x00000000
.L_7:


//--------------------- .nv.compat                --------------------------
	.section	.nv.compat,"",@"SHT_CUDA_COMPAT_INFO"
	.align	4
        /*0000*/ 	.byte	0x02, 0x09, 0x00, 0x00, 0x02, 0x02, 0x01, 0x00, 0x02, 0x05, 0x05, 0x00, 0x03, 0x07, 0x01, 0x01
        /*0010*/ 	.byte	0x02, 0x03, 0x00, 0x00, 0x02, 0x06, 0x01, 0x00, 0x04, 0x0b, 0x08, 0x00, 0x09, 0x00, 0x00, 0x00
        /*0020*/ 	.byte	0x00, 0x00, 0x00, 0x00


//--------------------- .nv.info._Z3addlPfS_      --------------------------
	.section	.nv.info._Z3addlPfS_,"",@"SHT_CUDA_INFO"
	.sectionflags	@""
	.align	4


	//----- nvinfo : EIATTR_CUDA_API_VERSION
	.align		4
        /*0000*/ 	.byte	0x04, 0x37
        /*0002*/ 	.short	(.L_9 - .L_8)
.L_8:
        /*0004*/ 	.word	0x00000082


	//----- nvinfo : EIATTR_KPARAM_INFO
	.align		4
.L_9:
        /*0008*/ 	.byte	0x04, 0x17
        /*000a*/ 	.short	(.L_11 - .L_10)
.L_10:
        /*000c*/ 	.word	0x00000000
        /*0010*/ 	.short	0x0002
        /*0012*/ 	.short	0x0010
        /*0014*/ 	.byte	0x00, 0xf5, 0x21, 0x00


	//----- nvinfo : EIATTR_KPARAM_INFO
	.align		4
.L_11:
        /*0018*/ 	.byte	0x04, 0x17
        /*001a*/ 	.short	(.L_13 - .L_12)
.L_12:
        /*001c*/ 	.word	0x00000000
        /*0020*/ 	.short	0x0001
        /*0022*/ 	.short	0x0008
        /*0024*/ 	.byte	0x00, 0xf5, 0x21, 0x00


	//----- nvinfo : EIATTR_KPARAM_INFO
	.align		4
.L_13:
        /*0028*/ 	.byte	0x04, 0x17
        /*002a*/ 	.short	(.L_15 - .L_14)
.L_14:
        /*002c*/ 	.word	0x00000000
        /*0030*/ 	.short	0x0000
        /*0032*/ 	.short	0x0000
        /*0034*/ 	.byte	0x00, 0xf0, 0x21, 0x00


	//----- nvinfo : EIATTR_SPARSE_MMA_MASK
	.align		4
.L_15:
        /*0038*/ 	.byte	0x03, 0x50
        /*003a*/ 	.short	0x0000


	//----- nvinfo : EIATTR_MAXREG_COUNT
	.align		4
        /*003c*/ 	.byte	0x03, 0x1b
        /*003e*/ 	.short	0x00ff


	//----- nvinfo : EIATTR_MERCURY_ISA_VERSION
	.align		4
        /*0040*/ 	.byte	0x03, 0x5f
        /*0042*/ 	.short	0x0101


	//----- nvinfo : EIATTR_VRC_CTA_INIT_COUNT
	.align		4
        /*0044*/ 	.byte	0x02, 0x4a
	.zero		1
	.zero		1


	//----- nvinfo : EIATTR_EXIT_INSTR_OFFSETS
	.align		4
        /*0048*/ 	.byte	0x04, 0x1c
        /*004a*/ 	.short	(.L_17 - .L_16)


	//   ....[0]....
.L_16:
        /*004c*/ 	.word	0x00000060


	//   ....[1]....
        /*0050*/ 	.word	0x00000500


	//   ....[2]....
        /*0054*/ 	.word	0x000007d0


	//----- nvinfo : EIATTR_CRS_STACK_SIZE
	.align		4
.L_17:
        /*0058*/ 	.byte	0x04, 0x1e
        /*005a*/ 	.short	(.L_19 - .L_18)
.L_18:
        /*005c*/ 	.word	0x00000000


	//----- nvinfo : EIATTR_CBANK_PARAM_SIZE
	.align		4
.L_19:
        /*0060*/ 	.byte	0x03, 0x19
        /*0062*/ 	.short	0x0018


	//----- nvinfo : EIATTR_PARAM_CBANK
	.align		4
        /*0064*/ 	.byte	0x04, 0x0a
        /*0066*/ 	.short	(.L_21 - .L_20)
	.align		4
.L_20:
        /*0068*/ 	.word	index@(.nv.constant0._Z3addlPfS_)
        /*006c*/ 	.short	0x0380
        /*006e*/ 	.short	0x0018


	//----- nvinfo : EIATTR_SW_WAR
	.align		4
.L_21:
        /*0070*/ 	.byte	0x04, 0x36
        /*0072*/ 	.short	(.L_23 - .L_22)
.L_22:
        /*0074*/ 	.word	0x00000008
.L_23:


//--------------------- .nv.callgraph             --------------------------
	.section	.nv.callgraph,"",@"SHT_CUDA_CALLGRAPH"
	.align	4
	.sectionentsize	8
	.align		4
        /*0000*/ 	.word	0x00000000
	.align		4
        /*0004*/ 	.word	0xffffffff
	.align		4
        /*0008*/ 	.word	0x00000000
	.align		4
        /*000c*/ 	.word	0xfffffffe
	.align		4
        /*0010*/ 	.word	0x00000000
	.align		4
        /*0014*/ 	.word	0xfffffffd
	.align		4
        /*0018*/ 	.word	0x00000000
	.align		4
        /*001c*/ 	.word	0xfffffffc


//--------------------- .text._Z3addlPfS_         --------------------------
	.section	.text._Z3addlPfS_,"ax",@progbits
	.align	128
        .global         _Z3addlPfS_
        .type           _Z3addlPfS_,@function
        .size           _Z3addlPfS_,(.L_x_8 - _Z3addlPfS_)
        .other          _Z3addlPfS_,@"STO_CUDA_ENTRY STV_DEFAULT"
_Z3addlPfS_:
.text._Z3addlPfS_:
[----:B------:R-:W-:Y:S01]  /*0000*/  LDC R1, c[0x0][0x37c] ;  /* 0x0000df00ff017b82 */ /* 0x000fe20000000800 */
[----:B------:R-:W0:Y:S01]  /*0010*/  S2R R3, SR_TID.X ;  /* 0x0000000000037919 */ /* 0x000e220000002100 */
[----:B------:R-:W0:Y:S06]  /*0020*/  LDCU.64 UR4, c[0x0][0x380] ;  /* 0x00007000ff0477ac */ /* 0x000e2c0008000a00 */
[----:B------:R-:W1:Y:S01]  /*0030*/  LDC R0, c[0x0][0x360] ;  /* 0x0000d800ff007b82 */ /* 0x000e620000000800 */
[----:B0-----:R-:W-:-:S04]  /*0040*/  ISETP.GE.U32.AND P0, PT, R3, UR4, PT ;  /* 0x0000000403007c0c */ /* 0x001fc8000bf06070 */
[----:B------:R-:W-:-:S13]  /*0050*/  ISETP.GE.AND.EX P0, PT, RZ, UR5, PT, P0 ;  /* 0x00000005ff007c0c */ /* 0x000fda000bf06300 */
[----:B------:R-:W-:Y:S05]  /*0060*/  @P0 EXIT ;  /* 0x000000000000094d */ /* 0x000fea0003800000 */
[----:B-1----:R-:W-:Y:S01]  /*0070*/  IADD3 R6, P0, PT, R0, R3, RZ ;  /* 0x0000000300067210 */ /* 0x002fe20007f1e0ff */
[----:B------:R-:W-:Y:S01]  /*0080*/  IMAD.MOV.U32 R2, RZ, RZ, RZ ;  /* 0x000000ffff027224 */ /* 0x000fe200078e00ff */
[----:B------:R-:W-:Y:S02]  /*0090*/  BSSY.RECONVERGENT B0, `(.L_x_0) ;  /* 0x0000025000007945 */ /* 0x000fe40003800200 */
[C---:B------:R-:W-:Y:S01]  /*00a0*/  ISETP.GT.U32.AND P1, PT, R6.reuse, UR4, PT ;  /* 0x0000000406007c0c */ /* 0x040fe2000bf24070 */
[----:B------:R-:W-:Y:S01]  /*00b0*/  IMAD.X R8, RZ, RZ, R2, P0 ;  /* 0x000000ffff087224 */ /* 0x000fe200000e0602 */
[----:B------:R-:W-:-:S04]  /*00c0*/  ISETP.GE.U32.AND P0, PT, R6, UR4, PT ;  /* 0x0000000406007c0c */ /* 0x000fc8000bf06070 */
[C---:B------:R-:W-:Y:S02]  /*00d0*/  ISETP.GT.U32.AND.EX P1, PT, R8.reuse, UR5, PT, P1 ;  /* 0x0000000508007c0c */ /* 0x040fe4000bf24110 */
[----:B------:R-:W-:Y:S02]  /*00e0*/  ISETP.GE.U32.AND.EX P0, PT, R8, UR5, PT, P0 ;  /* 0x0000000508007c0c */ /* 0x000fe4000bf06100 */
[----:B------:R-:W-:Y:S02]  /*00f0*/  SEL R5, R6, UR4, P1 ;  /* 0x0000000406057c07 */ /* 0x000fe40008800000 */
[----:B------:R-:W-:Y:S02]  /*0100*/  SEL R4, RZ, 0x1, P0 ;  /* 0x00000001ff047807 */ /* 0x000fe40000000000 */
[----:B------:R-:W-:Y:S02]  /*0110*/  SEL R7, R8, UR5, P1 ;  /* 0x0000000508077c07 */ /* 0x000fe40008800000 */
[----:B------:R-:W-:-:S04]  /*0120*/  IADD3 R5, P0, P1, R5, -R6, -R4 ;  /* 0x8000000605057210 */ /* 0x000fc8000791e804 */
[----:B------:R-:W-:-:S04]  /*0130*/  IADD3.X R7, PT, PT, R7, -0x1, ~R8, P0, P1 ;  /* 0xffffffff07077810 */ /* 0x000fc800007e2c08 */
[----:B------:R-:W-:-:S13]  /*0140*/  ISETP.NE.U32.AND P0, PT, R7, RZ, PT ;  /* 0x000000ff0700720c */ /* 0x000fda0003f05070 */
[----:B------:R-:W-:Y:S05]  /*0150*/  @P0 BRA `(.L_x_1) ;  /* 0x0000000000500947 */ /* 0x000fea0003800000 */
[----:B------:R-:W0:Y:S01]  /*0160*/  I2F.U32.RP R8, R0 ;  /* 0x0000000000087306 */ /* 0x000e220000209000 */
[----:B------:R-:W-:-:S07]  /*0170*/  ISETP.NE.U32.AND P2, PT, R0, RZ, PT ;  /* 0x000000ff0000720c */ /* 0x000fce0003f45070 */
[----:B0-----:R-:W0:Y:S02]  /*0180*/  MUFU.RCP R8, R8 ;  /* 0x0000000800087308 */ /* 0x001e240000001000 */
[----:B0-----:R-:W-:-:S06]  /*0190*/  VIADD R6, R8, 0xffffffe ;  /* 0x0ffffffe08067836 */ /* 0x001fcc0000000000 */
[----:B------:R0:W1:Y:S02]  /*01a0*/  F2I.FTZ.U32.TRUNC.NTZ R7, R6 ;  /* 0x0000000600077305 */ /* 0x000064000021f000 */
[----:B0-----:R-:W-:Y:S02]  /*01b0*/  IMAD.MOV.U32 R6, RZ, RZ, RZ ;  /* 0x000000ffff067224 */ /* 0x001fe400078e00ff */
[----:B-1----:R-:W-:-:S04]  /*01c0*/  IMAD.MOV R9, RZ, RZ, -R7 ;  /* 0x000000ffff097224 */ /* 0x002fc800078e0a07 */
[----:B------:R-:W-:-:S04]  /*01d0*/  IMAD R9, R9, R0, RZ ;  /* 0x0000000009097224 */ /* 0x000fc800078e02ff */
[----:B------:R-:W-:-:S06]  /*01e0*/  IMAD.HI.U32 R10, R7, R9, R6 ;  /* 0x00000009070a7227 */ /* 0x000fcc00078e0006 */
[----:B------:R-:W-:-:S04]  /*01f0*/  IMAD.HI.U32 R6, R10, R5, RZ ;  /* 0x000000050a067227 */ /* 0x000fc800078e00ff */
[----:B------:R-:W-:-:S04]  /*0200*/  IMAD.MOV R7, RZ, RZ, -R6 ;  /* 0x000000ffff077224 */ /* 0x000fc800078e0a06 */
[----:B------:R-:W-:Y:S02]  /*0210*/  IMAD R5, R0, R7, R5 ;  /* 0x0000000700057224 */ /* 0x000fe400078e0205 */
[----:B------:R-:W-:-:S03]  /*0220*/  IMAD.MOV.U32 R7, RZ, RZ, RZ ;  /* 0x000000ffff077224 */ /* 0x000fc600078e00ff */
[----:B------:R-:W-:-:S13]  /*0230*/  ISETP.GE.U32.AND P0, PT, R5, R0, PT ;  /* 0x000000000500720c */ /* 0x000fda0003f06070 */
[----:B------:R-:W-:Y:S02]  /*0240*/  @P0 IMAD.IADD R5, R5, 0x1, -R0 ;  /* 0x0000000105050824 */ /* 0x000fe400078e0a00 */
[----:B------:R-:W-:-:S03]  /*0250*/  @P0 VIADD R6, R6, 0x1 ;  /* 0x0000000106060836 */ /* 0x000fc60000000000 */
[----:B------:R-:W-:-:S13]  /*0260*/  ISETP.GE.U32.AND P1, PT, R5, R0, PT ;  /* 0x000000000500720c */ /* 0x000fda0003f26070 */
[----:B------:R-:W-:Y:S01]  /*0270*/  @P1 VIADD R6, R6, 0x1 ;  /* 0x0000000106061836 */ /* 0x000fe20000000000 */
[----:B------:R-:W-:Y:S01]  /*0280*/  @!P2 LOP3.LUT R6, RZ, R0, RZ, 0x33, !PT ;  /* 0x00000000ff06a212 */ /* 0x000fe200078e33ff */
[----:B------:R-:W-:Y:S06]  /*0290*/  BRA `(.L_x_2) ;  /* 0x0000000000107947 */ /* 0x000fec0003800000 */
.L_x_1:
[----:B------:R-:W-:-:S07]  /*02a0*/  MOV R6, 0x2c0 ;  /* 0x000002c000067802 */ /* 0x000fce0000000f00 */
[----:B------:R-:W-:Y:S05]  /*02b0*/  CALL.REL.NOINC `($__internal_0_$__cuda_sm20_div_u64) ;  /* 0x0000000400487944 */ /* 0x000fea0003c00000 */
[----:B------:R-:W-:Y:S02]  /*02c0*/  IMAD.MOV.U32 R6, RZ, RZ, R5 ;  /* 0x000000ffff067224 */ /* 0x000fe400078e0005 */
[----:B------:R-:W-:-:S07]  /*02d0*/  IMAD.MOV.U32 R7, RZ, RZ, R8 ;  /* 0x000000ffff077224 */ /* 0x000fce00078e0008 */
.L_x_2:
[----:B------:R-:W-:Y:S05]  /*02e0*/  BSYNC.RECONVERGENT B0 ;  /* 0x0000000000007941 */ /* 0x000fea0003800200 */
.L_x_0:
[----:B------:R-:W-:Y:S01]  /*02f0*/  IADD3 R4, P0, PT, R6, R4, RZ ;  /* 0x0000000406047210 */ /* 0x000fe20007f1e0ff */
[----:B------:R-:W0:Y:S01]  /*0300*/  LDCU.64 UR4, c[0x0][0x358] ;  /* 0x00006b00ff0477ac */ /* 0x000e220008000a00 */
[----:B------:R-:W-:Y:S02]  /*0310*/  BSSY.RECONVERGENT B0, `(.L_x_3) ;  /* 0x000001e000007945 */ /* 0x000fe40003800200 */
[C---:B------:R-:W-:Y:S01]  /*0320*/  LOP3.LUT R5, R4.reuse, 0x3, RZ, 0xc0, !PT ;  /* 0x0000000304057812 */ /* 0x040fe200078ec0ff */
[----:B------:R-:W-:Y:S01]  /*0330*/  IMAD.X R6, RZ, RZ, R7, P0 ;  /* 0x000000ffff067224 */ /* 0x000fe200000e0607 */
[----:B------:R-:W-:Y:S01]  /*0340*/  ISETP.GE.U32.AND P0, PT, R4, 0x3, PT ;  /* 0x000000030400780c */ /* 0x000fe20003f06070 */
[----:B------:R-:W1:Y:S01]  /*0350*/  LDCU.64 UR8, c[0x0][0x390] ;  /* 0x00007200ff0877ac */ /* 0x000e620008000a00 */
[----:B------:R-:W-:Y:S02]  /*0360*/  ISETP.NE.U32.AND P1, PT, R5, 0x3, PT ;  /* 0x000000030500780c */ /* 0x000fe40003f25070 */
[----:B------:R-:W-:Y:S01]  /*0370*/  ISETP.GE.U32.AND.EX P0, PT, R6, RZ, PT, P0 ;  /* 0x000000ff0600720c */ /* 0x000fe20003f06100 */
[----:B------:R-:W2:Y:S01]  /*0380*/  LDCU.64 UR6, c[0x0][0x388] ;  /* 0x00007100ff0677ac */ /* 0x000ea20008000a00 */
[----:B------:R-:W-:-:S13]  /*0390*/  ISETP.NE.AND.EX P1, PT, RZ, RZ, PT, P1 ;  /* 0x000000ffff00720c */ /* 0x000fda0003f25310 */
[----:B01----:R-:W-:Y:S05]  /*03a0*/  @!P1 BRA `(.L_x_4) ;  /* 0x0000000000509947 */ /* 0x003fea0003800000 */
[----:B------:R-:W-:-:S05]  /*03b0*/  VIADD R8, R4, 0x1 ;  /* 0x0000000104087836 */ /* 0x000fca0000000000 */
[----:B------:R-:W-:-:S04]  /*03c0*/  LOP3.LUT R8, R8, 0x3, RZ, 0xc0, !PT ;  /* 0x0000000308087812 */ /* 0x000fc800078ec0ff */
[----:B------:R-:W-:-:S05]  /*03d0*/  IADD3 R8, P1, PT, RZ, -R8, RZ ;  /* 0x80000008ff087210 */ /* 0x000fca0007f3e0ff */
[----:B------:R-:W-:-:S08]  /*03e0*/  IMAD.X R10, RZ, RZ, -0x1, P1 ;  /* 0xffffffffff0a7424 */ /* 0x000fd000008e06ff */
.L_x_5:
[C---:B0-----:R-:W-:Y:S01]  /*03f0*/  IMAD.SHL.U32 R4, R3.reuse, 0x4, RZ ;  /* 0x0000000403047824 */ /* 0x041fe200078e00ff */
[----:B------:R-:W-:-:S04]  /*0400*/  SHF.L.U64.HI R5, R3, 0x2, R2 ;  /* 0x0000000203057819 */ /* 0x000fc80000010202 */
[C---:B--2---:R-:W-:Y:S02]  /*0410*/  IADD3 R6, P1, PT, R4.reuse, UR6, RZ ;  /* 0x0000000604067c10 */ /* 0x044fe4000ff3e0ff */
[----:B------:R-:W-:Y:S02]  /*0420*/  IADD3 R4, P2, PT, R4, UR8, RZ ;  /* 0x0000000804047c10 */ /* 0x000fe4000ff5e0ff */
[C---:B------:R-:W-:Y:S02]  /*0430*/  IADD3.X R7, PT, PT, R5.reuse, UR7, RZ, P1, !PT ;  /* 0x0000000705077c10 */ /* 0x040fe40008ffe4ff */
[----:B------:R-:W-:-:S03]  /*0440*/  IADD3.X R5, PT, PT, R5, UR9, RZ, P2, !PT ;  /* 0x0000000905057c10 */ /* 0x000fc600097fe4ff */
[----:B------:R-:W2:Y:S04]  /*0450*/  LDG.E R6, desc[UR4][R6.64] ;  /* 0x0000000406067981 */ /* 0x000ea8000c1e1900 */
[----:B------:R-:W2:Y:S01]  /*0460*/  LDG.E R9, desc[UR4][R4.64] ;  /* 0x0000000404097981 */ /* 0x000ea2000c1e1900 */
[----:B------:R-:W-:Y:S01]  /*0470*/  IADD3 R8, P1, PT, R8, 0x1, RZ ;  /* 0x0000000108087810 */ /* 0x000fe20007f3e0ff */
[----:B------:R-:W-:-:S04]  /*0480*/  IMAD.IADD R3, R0, 0x1, R3 ;  /* 0x0000000100037824 */ /* 0x000fc800078e0203 */
[----:B------:R-:W-:Y:S01]  /*0490*/  IMAD.X R10, RZ, RZ, R10, P1 ;  /* 0x000000ffff0a7224 */ /* 0x000fe200008e060a */
[----:B------:R-:W-:-:S04]  /*04a0*/  ISETP.NE.U32.AND P1, PT, R8, RZ, PT ;  /* 0x000000ff0800720c */ /* 0x000fc80003f25070 */
[----:B------:R-:W-:Y:S01]  /*04b0*/  ISETP.NE.AND.EX P1, PT, R10, RZ, PT, P1 ;  /* 0x000000ff0a00720c */ /* 0x000fe20003f25310 */
[----:B--2---:R-:W-:-:S05]  /*04c0*/  FADD R9, R6, R9 ;  /* 0x0000000906097221 */ /* 0x004fca0000000000 */
[----:B------:R0:W-:Y:S07]  /*04d0*/  STG.E desc[UR4][R4.64], R9 ;  /* 0x0000000904007986 */ /* 0x0001ee000c101904 */
[----:B------:R-:W-:Y:S05]  /*04e0*/  @P1 BRA `(.L_x_5) ;  /* 0xfffffffc00c01947 */ /* 0x000fea000383ffff */
.L_x_4:
[----:B--2---:R-:W-:Y:S05]  /*04f0*/  BSYNC.RECONVERGENT B0 ;  /* 0x0000000000007941 */ /* 0x004fea0003800200 */
.L_x_3:
[----:B------:R-:W-:Y:S05]  /*0500*/  @!P0 EXIT ;  /* 0x000000000000894d */ /* 0x000fea0003800000 */
[----:B0-----:R-:W0:Y:S01]  /*0510*/  LDC.64 R4, c[0x0][0x388] ;  /* 0x0000e200ff047b82 */ /* 0x001e220000000a00 */
[----:B------:R-:W-:Y:S01]  /*0520*/  IMAD.SHL.U32 R13, R0, 0x4, RZ ;  /* 0x00000004000d7824 */ /* 0x000fe200078e00ff */
[----:B------:R-:W-:Y:S01]  /*0530*/  SHF.R.U32.HI R11, RZ, 0x1e, R0 ;  /* 0x0000001eff0b7819 */ /* 0x000fe20000011600 */
[----:B------:R-:W1:Y:S01]  /*0540*/  LDCU.64 UR6, c[0x0][0x390] ;  /* 0x00007200ff0677ac */ /* 0x000e620008000a00 */
[----:B------:R-:W2:Y:S04]  /*0550*/  LDCU.128 UR8, c[0x0][0x380] ;  /* 0x00007000ff0877ac */ /* 0x000ea80008000c00 */
[----:B------:R-:W3:Y:S02]  /*0560*/  LDC.64 R6, c[0x0][0x390] ;  /* 0x0000e400ff067b82 */ /* 0x000ee40000000a00 */
.L_x_6:
[C---:B----4-:R-:W-:Y:S01]  /*0570*/  IMAD.SHL.U32 R18, R3.reuse, 0x4, RZ ;  /* 0x0000000403127824 */ /* 0x050fe200078e00ff */
[----:B------:R-:W-:-:S04]  /*0580*/  SHF.L.U64.HI R8, R3, 0x2, R2 ;  /* 0x0000000203087819 */ /* 0x000fc80000010202 */
[C---:B--2---:R-:W-:Y:S02]  /*0590*/  IADD3 R16, P0, PT, R18.reuse, UR10, RZ ;  /* 0x0000000a12107c10 */ /* 0x044fe4000ff1e0ff */
[----:B-1----:R-:W-:Y:S02]  /*05a0*/  IADD3 R18, P1, PT, R18, UR6, RZ ;  /* 0x0000000612127c10 */ /* 0x002fe4000ff3e0ff */
[C---:B------:R-:W-:Y:S02]  /*05b0*/  IADD3.X R17, PT, PT, R8.reuse, UR11, RZ, P0, !PT ;  /* 0x0000000b08117c10 */ /* 0x040fe400087fe4ff */
[----:B------:R-:W-:-:S03]  /*05c0*/  IADD3.X R19, PT, PT, R8, UR7, RZ, P1, !PT ;  /* 0x0000000708137c10 */ /* 0x000fc60008ffe4ff */
[----:B------:R-:W2:Y:S04]  /*05d0*/  LDG.E R10, desc[UR4][R16.64] ;  /* 0x00000004100a7981 */ /* 0x000ea8000c1e1900 */
[----:B------:R-:W2:Y:S01]  /*05e0*/  LDG.E R21, desc[UR4][R18.64] ;  /* 0x0000000412157981 */ /* 0x000ea2000c1e1900 */
[C---:B------:R-:W-:Y:S02]  /*05f0*/  IADD3 R14, P0, PT, R13.reuse, R16, RZ ;  /* 0x000000100d0e7210 */ /* 0x040fe40007f1e0ff */
[----:B------:R-:W-:-:S03]  /*0600*/  IADD3 R8, P1, PT, R13, R18, RZ ;  /* 0x000000120d087210 */ /* 0x000fc60007f3e0ff */
[C---:B------:R-:W-:Y:S01]  /*0610*/  IMAD.X R15, R11.reuse, 0x1, R17, P0 ;  /* 0x000000010b0f7824 */ /* 0x040fe200000e0611 */
[----:B------:R-:W-:Y:S01]  /*0620*/  IADD3.X R9, PT, PT, R11, R19, RZ, P1, !PT ;  /* 0x000000130b097210 */ /* 0x000fe20000ffe4ff */
[----:B--2---:R-:W-:-:S05]  /*0630*/  FADD R23, R10, R21 ;  /* 0x000000150a177221 */ /* 0x004fca0000000000 */
[----:B------:R3:W-:Y:S04]  /*0640*/  STG.E desc[UR4][R18.64], R23 ;  /* 0x0000001712007986 */ /* 0x0007e8000c101904 */
[----:B------:R-:W2:Y:S04]  /*0650*/  LDG.E R10, desc[UR4][R14.64] ;  /* 0x000000040e0a7981 */ /* 0x000ea8000c1e1900 */
[----:B------:R-:W2:Y:S01]  /*0660*/  LDG.E R25, desc[UR4][R8.64] ;  /* 0x0000000408197981 */ /* 0x000ea2000c1e1900 */
[C---:B------:R-:W-:Y:S02]  /*0670*/  IADD3 R20, P0, PT, R13.reuse, R14, RZ ;  /* 0x0000000e0d147210 */ /* 0x040fe40007f1e0ff */
[----:B------:R-:W-:-:S03]  /*0680*/  IADD3 R16, P1, PT, R13, R8, RZ ;  /* 0x000000080d107210 */ /* 0x000fc60007f3e0ff */
[C---:B------:R-:W-:Y:S02]  /*0690*/  IMAD.X R21, R11.reuse, 0x1, R15, P0 ;  /* 0x000000010b157824 */ /* 0x040fe400000e060f */
[----:B------:R-:W-:Y:S02]  /*06a0*/  IMAD.X R17, R11, 0x1, R9, P1 ;  /* 0x000000010b117824 */ /* 0x000fe400008e0609 */
[----:B--2---:R-:W-:-:S05]  /*06b0*/  FADD R25, R10, R25 ;  /* 0x000000190a197221 */ /* 0x004fca0000000000 */
[----:B------:R4:W-:Y:S04]  /*06c0*/  STG.E desc[UR4][R8.64], R25 ;  /* 0x0000001908007986 */ /* 0x0009e8000c101904 */
[----:B------:R-:W2:Y:S04]  /*06d0*/  LDG.E R20, desc[UR4][R20.64] ;  /* 0x0000000414147981 */ /* 0x000ea8000c1e1900 */
[----:B------:R-:W2:Y:S01]  /*06e0*/  LDG.E R27, desc[UR4][R16.64] ;  /* 0x00000004101b7981 */ /* 0x000ea2000c1e1900 */
[----:B------:R-:W-:-:S04]  /*06f0*/  IMAD R3, R0, 0x2, R3 ;  /* 0x0000000200037824 */ /* 0x000fc800078e0203 */
[----:B------:R-:W-:-:S04]  /*0700*/  IMAD.IADD R3, R3, 0x1, R0 ;  /* 0x0000000103037824 */ /* 0x000fc800078e0200 */
[----:B0-----:R-:W-:-:S04]  /*0710*/  IMAD.WIDE.U32 R14, R3, 0x4, R4 ;  /* 0x00000004030e7825 */ /* 0x001fc800078e0004 */
[----:B---3--:R-:W-:-:S04]  /*0720*/  IMAD.WIDE.U32 R18, R3, 0x4, R6 ;  /* 0x0000000403127825 */ /* 0x008fc800078e0006 */
[----:B--2---:R-:W-:-:S05]  /*0730*/  FADD R27, R20, R27 ;  /* 0x0000001b141b7221 */ /* 0x004fca0000000000 */
[----:B------:R4:W-:Y:S04]  /*0740*/  STG.E desc[UR4][R16.64], R27 ;  /* 0x0000001b10007986 */ /* 0x0009e8000c101904 */
[----:B------:R-:W2:Y:S04]  /*0750*/  LDG.E R14, desc[UR4][R14.64] ;  /* 0x000000040e0e7981 */ /* 0x000ea8000c1e1900 */
[----:B------:R-:W2:Y:S01]  /*0760*/  LDG.E R23, desc[UR4][R18.64] ;  /* 0x0000000412177981 */ /* 0x000ea2000c1e1900 */
[----:B------:R-:W-:-:S05]  /*0770*/  IMAD.IADD R3, R3, 0x1, R0 ;  /* 0x0000000103037824 */ /* 0x000fca00078e0200 */
[----:B------:R-:W-:-:S04]  /*0780*/  ISETP.GE.U32.AND P0, PT, R3, UR8, PT ;  /* 0x0000000803007c0c */ /* 0x000fc8000bf06070 */
[----:B------:R-:W-:Y:S01]  /*0790*/  ISETP.GE.U32.AND.EX P0, PT, RZ, UR9, PT, P0 ;  /* 0x00000009ff007c0c */ /* 0x000fe2000bf06100 */
[----:B--2---:R-:W-:-:S05]  /*07a0*/  FADD R23, R14, R23 ;  /* 0x000000170e177221 */ /* 0x004fca0000000000 */
[----:B------:R4:W-:Y:S07]  /*07b0*/  STG.E desc[UR4][R18.64], R23 ;  /* 0x0000001712007986 */ /* 0x0009ee000c101904 */
[----:B------:R-:W-:Y:S05]  /*07c0*/  @!P0 BRA `(.L_x_6) ;  /* 0xfffffffc00688947 */ /* 0x000fea000383ffff */
[----:B------:R-:W-:Y:S05]  /*07d0*/  EXIT ;  /* 0x000000000000794d */ /* 0x000fea0003800000 */
        .weak           $__internal_0_$__cuda_sm20_div_u64
        .type           $__internal_0_$__cuda_sm20_div_u64,@function
        .size           $__internal_0_$__cuda_sm20_div_u64,(.L_x_8 - $__internal_0_$__cuda_sm20_div_u64)
$__internal_0_$__cuda_sm20_div_u64:
[----:B------:R-:W-:Y:S02]  /*07e0*/  IMAD.MOV.U32 R12, RZ, RZ, R0 ;  /* 0x000000ffff0c7224 */ /* 0x000fe400078e0000 */
[----:B------:R-:W-:-:S04]  /*07f0*/  IMAD.MOV.U32 R13, RZ, RZ, RZ ;  /* 0x000000ffff0d7224 */ /* 0x000fc800078e00ff */
[----:B------:R-:W0:Y:S08]  /*0800*/  I2F.U64.RP R12, R12 ;  /* 0x0000000c000c7312 */ /* 0x000e300000309000 */
[----:B0-----:R-:W0:Y:S02]  /*0810*/  MUFU.RCP R8, R12 ;  /* 0x0000000c00087308 */ /* 0x001e240000001000 */
[----:B0-----:R-:W-:-:S06]  /*0820*/  VIADD R8, R8, 0x1ffffffe ;  /* 0x1ffffffe08087836 */ /* 0x001fcc0000000000 */
[----:B------:R-:W0:Y:S02]  /*0830*/  F2I.U64.TRUNC R8, R8 ;  /* 0x0000000800087311 */ /* 0x000e24000020d800 */
[----:B0-----:R-:W-:-:S04]  /*0840*/  IMAD.WIDE.U32 R10, R8, R0, RZ ;  /* 0x00000000080a7225 */ /* 0x001fc800078e00ff */
[----:B------:R-:W-:Y:S01]  /*0850*/  IMAD R11, R9, R0, R11 ;  /* 0x00000000090b7224 */ /* 0x000fe200078e020b */
[----:B------:R-:W-:-:S05]  /*0860*/  IADD3 R15, P0, PT, RZ, -R10, RZ ;  /* 0x8000000aff0f7210 */ /* 0x000fca0007f1e0ff */
[----:B------:R-:W-:-:S04]  /*0870*/  IMAD.HI.U32 R10, R8, R15, RZ ;  /* 0x0000000f080a7227 */ /* 0x000fc800078e00ff */
[----:B------:R-:W-:Y:S02]  /*0880*/  IMAD.X R17, RZ, RZ, ~R11, P0 ;  /* 0x000000ffff117224 */ /* 0x000fe400000e0e0b */
[----:B------:R-:W-:Y:S02]  /*0890*/  IMAD.MOV.U32 R11, RZ, RZ, R8 ;  /* 0x000000ffff0b7224 */ /* 0x000fe400078e0008 */
[-C--:B------:R-:W-:Y:S02]  /*08a0*/  IMAD R13, R9, R17.reuse, RZ ;  /* 0x00000011090d7224 */ /* 0x080fe400078e02ff */
[----:B------:R-:W-:-:S04]  /*08b0*/  IMAD.WIDE.U32 R10, P0, R8, R17, R10 ;  /* 0x00000011080a7225 */ /* 0x000fc8000780000a */
[----:B------:R-:W-:-:S04]  /*08c0*/  IMAD.HI.U32 R17, R9, R17, RZ ;  /* 0x0000001109117227 */ /* 0x000fc800078e00ff */
[----:B------:R-:W-:-:S05]  /*08d0*/  IMAD.HI.U32 R10, P1, R9, R15, R10 ;  /* 0x0000000f090a7227 */ /* 0x000fca000782000a */
[----:B------:R-:W-:Y:S02]  /*08e0*/  IADD3 R11, P2, PT, R13, R10, RZ ;  /* 0x0000000a0d0b7210 */ /* 0x000fe40007f5e0ff */
[----:B------:R-:W-:-:S03]  /*08f0*/  IADD3.X R10, PT, PT, R17, R9, RZ, P0, !PT ;  /* 0x00000009110a7210 */ /* 0x000fc600007fe4ff */
[----:B------:R-:W-:Y:S01]  /*0900*/  IMAD.WIDE.U32 R8, R11, R0, RZ ;  /* 0x000000000b087225 */ /* 0x000fe200078e00ff */
[----:B------:R-:W-:Y:S02]  /*0910*/  IADD3.X R13, PT, PT, RZ, RZ, R10, P2, P1 ;  /* 0x000000ffff0d7210 */ /* 0x000fe400017e240a */
[----:B------:R-:W-:-:S03]  /*0920*/  IADD3 R15, P0, PT, RZ, -R8, RZ ;  /* 0x80000008ff0f7210 */ /* 0x000fc60007f1e0ff */
[----:B------:R-:W-:Y:S02]  /*0930*/  IMAD R8, R13, R0, R9 ;  /* 0x000000000d087224 */ /* 0x000fe400078e0209 */
[----:B------:R-:W-:-:S04]  /*0940*/  IMAD.HI.U32 R10, R11, R15, RZ ;  /* 0x0000000f0b0a7227 */ /* 0x000fc800078e00ff */
[----:B------:R-:W-:-:S04]  /*0950*/  IMAD.X R8, RZ, RZ, ~R8, P0 ;  /* 0x000000ffff087224 */ /* 0x000fc800000e0e08 */
[----:B------:R-:W-:-:S04]  /*0960*/  IMAD.WIDE.U32 R10, P0, R11, R8, R10 ;  /* 0x000000080b0a7225 */ /* 0x000fc8000780000a */
[C---:B------:R-:W-:Y:S02]  /*0970*/  IMAD R9, R13.reuse, R8, RZ ;  /* 0x000000080d097224 */ /* 0x040fe400078e02ff */
[----:B------:R-:W-:-:S04]  /*0980*/  IMAD.HI.U32 R10, P1, R13, R15, R10 ;  /* 0x0000000f0d0a7227 */ /* 0x000fc8000782000a */
[----:B------:R-:W-:Y:S01]  /*0990*/  IMAD.HI.U32 R8, R13, R8, RZ ;  /* 0x000000080d087227 */ /* 0x000fe200078e00ff */
[----:B------:R-:W-:-:S03]  /*09a0*/  IADD3 R10, P2, PT, R9, R10, RZ ;  /* 0x0000000a090a7210 */ /* 0x000fc60007f5e0ff */
[----:B------:R-:W-:Y:S02]  /*09b0*/  IMAD.X R13, R8, 0x1, R13, P0 ;  /* 0x00000001080d7824 */ /* 0x000fe400000e060d */
[----:B------:R-:W-:-:S03]  /*09c0*/  IMAD.HI.U32 R8, R10, R5, RZ ;  /* 0x000000050a087227 */ /* 0x000fc600078e00ff */
[----:B------:R-:W-:Y:S01]  /*09d0*/  IADD3.X R12, PT, PT, RZ, RZ, R13, P2, P1 ;  /* 0x000000ffff0c7210 */ /* 0x000fe200017e240d */
[----:B------:R-:W-:Y:S02]  /*09e0*/  IMAD.MOV.U32 R9, RZ, RZ, RZ ;  /* 0x000000ffff097224 */ /* 0x000fe400078e00ff */
[----:B------:R-:W-:-:S04]  /*09f0*/  IMAD.WIDE.U32 R8, R10, R7, R8 ;  /* 0x000000070a087225 */ /* 0x000fc800078e0008 */
[C---:B------:R-:W-:Y:S02]  /*0a00*/  IMAD R11, R12.reuse, R7, RZ ;  /* 0x000000070c0b7224 */ /* 0x040fe400078e02ff */
[----:B------:R-:W-:-:S04]  /*0a10*/  IMAD.HI.U32 R8, P0, R12, R5, R8 ;  /* 0x000000050c087227 */ /* 0x000fc80007800008 */
[----:B------:R-:W-:Y:S01]  /*0a20*/  IMAD.HI.U32 R12, R12, R7, RZ ;  /* 0x000000070c0c7227 */ /* 0x000fe200078e00ff */
[----:B------:R-:W-:-:S03]  /*0a30*/  IADD3 R11, P1, PT, R11, R8, RZ ;  /* 0x000000080b0b7210 */ /* 0x000fc60007f3e0ff */
[----:B------:R-:W-:-:S04]  /*0a40*/  IMAD.X R8, RZ, RZ, R12, P0 ;  /* 0x000000ffff087224 */ /* 0x000fc800000e060c */
[----:B------:R-:W-:Y:S02]  /*0a50*/  IMAD.X R13, RZ, RZ, R8, P1 ;  /* 0x000000ffff0d7224 */ /* 0x000fe400008e0608 */
[----:B------:R-:W-:-:S04]  /*0a60*/  IMAD.WIDE.U32 R8, R11, R0, RZ ;  /* 0x000000000b087225 */ /* 0x000fc800078e00ff */
[----:B------:R-:W-:Y:S01]  /*0a70*/  IMAD R10, R13, R0, R9 ;  /* 0x000000000d0a7224 */ /* 0x000fe200078e0209 */
[----:B------:R-:W-:-:S04]  /*0a80*/  IADD3 R9, P0, PT, -R8, R5, RZ ;  /* 0x0000000508097210 */ /* 0x000fc80007f1e1ff */
[-C--:B------:R-:W-:Y:S01]  /*0a90*/  IADD3 R5, P1, PT, -R0, R9.reuse, RZ ;  /* 0x0000000900057210 */ /* 0x080fe20007f3e1ff */
[----:B------:R-:W-:Y:S01]  /*0aa0*/  IMAD.X R12, R7, 0x1, ~R10, P0 ;  /* 0x00000001070c7824 */ /* 0x000fe200000e0e0a */
[----:B------:R-:W-:Y:S02]  /*0ab0*/  ISETP.GE.U32.AND P0, PT, R9, R0, PT ;  /* 0x000000000900720c */ /* 0x000fe40003f06070 */
[----:B------:R-:W-:Y:S02]  /*0ac0*/  IADD3 R10, P2, PT, R11, 0x1, RZ ;  /* 0x000000010b0a7810 */ /* 0x000fe40007f5e0ff */
[C---:B------:R-:W-:Y:S02]  /*0ad0*/  ISETP.GE.U32.AND.EX P0, PT, R12.reuse, RZ, PT, P0 ;  /* 0x000000ff0c00720c */ /* 0x040fe40003f06100 */
[----:B------:R-:W-:Y:S01]  /*0ae0*/  IADD3.X R7, PT, PT, R12, -0x1, RZ, P1, !PT ;  /* 0xffffffff0c077810 */ /* 0x000fe20000ffe4ff */
[----:B------:R-:W-:Y:S01]  /*0af0*/  IMAD.X R8, RZ, RZ, R13, P2 ;  /* 0x000000ffff087224 */ /* 0x000fe200010e060d */
[----:B------:R-:W-:-:S02]  /*0b00*/  SEL R5, R5, R9, P0 ;  /* 0x0000000905057207 */ /* 0x000fc40000000000 */
[----:B------:R-:W-:Y:S02]  /*0b10*/  SEL R10, R10, R11, P0 ;  /* 0x0000000b0a0a7207 */ /* 0x000fe40000000000 */
[----:B------:R-:W-:Y:S02]  /*0b20*/  SEL R7, R7, R12, P0 ;  /* 0x0000000c07077207 */ /* 0x000fe40000000000 */
[----:B------:R-:W-:Y:S02]  /*0b30*/  SEL R13, R8, R13, P0 ;  /* 0x0000000d080d7207 */ /* 0x000fe40000000000 */
[----:B------:R-:W-:Y:S02]  /*0b40*/  ISETP.GE.U32.AND P0, PT, R5, R0, PT ;  /* 0x000000000500720c */ /* 0x000fe40003f06070 */
[----:B------:R-:W-:Y:S02]  /*0b50*/  IADD3 R5, P2, PT, R10, 0x1, RZ ;  /* 0x000000010a057810 */ /* 0x000fe40007f5e0ff */
[----:B------:R-:W-:-:S02]  /*0b60*/  ISETP.NE.U32.AND P1, PT, R0, RZ, PT ;  /* 0x000000ff0000720c */ /* 0x000fc40003f25070 */
[----:B------:R-:W-:Y:S01]  /*0b70*/  ISETP.GE.U32.AND.EX P0, PT, R7, RZ, PT, P0 ;  /* 0x000000ff0700720c */ /* 0x000fe20003f06100 */
[----:B------:R-:W-:Y:S01]  /*0b80*/  IMAD.X R8, RZ, RZ, R13, P2 ;  /* 0x000000ffff087224 */ /* 0x000fe200010e060d */
[----:B------:R-:W-:Y:S01]  /*0b90*/  ISETP.NE.AND.EX P1, PT, RZ, RZ, PT, P1 ;  /* 0x000000ffff00720c */ /* 0x000fe20003f25310 */
[----:B------:R-:W-:Y:S01]  /*0ba0*/  IMAD.MOV.U32 R7, RZ, RZ, 0x0 ;  /* 0x00000000ff077424 */ /* 0x000fe200078e00ff */
[----:B------:R-:W-:Y:S02]  /*0bb0*/  SEL R5, R5, R10, P0 ;  /* 0x0000000a05057207 */ /* 0x000fe40000000000 */
[----:B------:R-:W-:Y:S02]  /*0bc0*/  SEL R8, R8, R13, P0 ;  /* 0x0000000d08087207 */ /* 0x000fe40000000000 */
[----:B------:R-:W-:Y:S02]  /*0bd0*/  SEL R5, R5, 0xffffffff, P1 ;  /* 0xffffffff05057807 */ /* 0x000fe40000800000 */
[----:B------:R-:W-:Y:S01]  /*0be0*/  SEL R8, R8, 0xffffffff, P1 ;  /* 0xffffffff08087807 */ /* 0x000fe20000800000 */
[----:B------:R-:W-:Y:S06]  /*0bf0*/  RET.REL.NODEC R6 `(_Z3addlPfS_) ;  /* 0xfffffff406007950 */ /* 0x000fec0003c3ffff */
.L_x_7:
[----:B------:R-:W-:-:S00]  /*0c00*/  BRA `(.L_x_7) ;  /* 0xfffffffc00fc7947 */ /* 0x000fc0000383ffff */
[----:B------:R-:W-:-:S00]  /*0c10*/  NOP ;  /* 0x0000000000007918 */ /* 0x000fc00000000000 */
        /* <DEDUP_REMOVED lines=14> */
.L_x_8:


//--------------------- .nv.shared.reserved.0     --------------------------
	.section	.nv.shared.reserved.0,"aw",@nobits
	.weak		__nv_reservedSMEM_offset_0_alias
	.size		__nv_reservedSMEM_offset_0_alias, 0, 64
	.other		__nv_reservedSMEM_offset_0_alias,@"STO_CUDA_RESERVED_SHARED STV_DEFAULT"
__nv_reservedSMEM_offset_0_alias:
	.zero		0
	.zero		64


//--------------------- .nv.constant0._Z3addlPfS_ --------------------------
	.section	.nv.constant0._Z3addlPfS_,"a",@progbits
	.sectionflags	@""
	.align	4
.nv.constant0._Z3addlPfS_:
	.zero		920


//--------------------- SYMBOLS --------------------------

	.type		.nv.reservedSmem.offset0,@object
	.size		.nv.reservedSmem.offset0,0x4
